	.headerflags	@"EF_CUDA_TEXMODE_UNIFIED EF_CUDA_64BIT_ADDRESS EF_CUDA_ACCELERATORS EF_CUDA_SM90 EF_CUDA_VIRTUAL_SM(EF_CUDA_SM90)"
	.elftype	@"ET_EXEC"


//--------------------- .nv.info                  --------------------------
	.section	.nv.info,"",@"SHT_CUDA_INFO"
	.align	4


	//----- nvinfo : EIATTR_REGCOUNT
	.align		4
        /*0000*/ 	.byte	0x04, 0x2f
        /*0002*/ 	.short	(.L_1 - .L_0)
	.align		4
.L_0:
        /*0004*/ 	.word	index@(triton_poi_fused_convolution_relu_5)
        /*0008*/ 	.word	0x00000012


	//----- nvinfo : EIATTR_MIN_STACK_SIZE
	.align		4
.L_1:
        /*000c*/ 	.byte	0x04, 0x12
        /*000e*/ 	.short	(.L_3 - .L_2)
	.align		4
.L_2:
        /*0010*/ 	.word	index@(triton_poi_fused_convolution_relu_5)
        /*0014*/ 	.word	0x00000000


	//----- nvinfo : EIATTR_FRAME_SIZE
	.align		4
.L_3:
        /*0018*/ 	.byte	0x04, 0x11
        /*001a*/ 	.short	(.L_5 - .L_4)
	.align		4
.L_4:
        /*001c*/ 	.word	index@(triton_poi_fused_convolution_relu_5)
        /*0020*/ 	.word	0x00000000


	//----- nvinfo : EIATTR_MIN_STACK_SIZE
	.align		4
.L_5:
        /*0024*/ 	.byte	0x04, 0x12
        /*0026*/ 	.short	(.L_7 - .L_6)
	.align		4
.L_6:
        /*0028*/ 	.word	index@(triton_poi_fused_convolution_relu_5)
        /*002c*/ 	.word	0x00000000
.L_7:


//--------------------- .nv.info.triton_poi_fused_convolution_relu_5 --------------------------
	.section	.nv.info.triton_poi_fused_convolution_relu_5,"",@"SHT_CUDA_INFO"
	.sectionflags	@""
	.align	4


	//----- nvinfo : EIATTR_CUDA_API_VERSION
	.align		4
        /*0000*/ 	.byte	0x04, 0x37
        /*0002*/ 	.short	(.L_9 - .L_8)
.L_8:
        /*0004*/ 	.word	0x0000007c


	//----- nvinfo : EIATTR_KPARAM_INFO
	.align		4
.L_9:
        /*0008*/ 	.byte	0x04, 0x17
        /*000a*/ 	.short	(.L_11 - .L_10)
.L_10:
        /*000c*/ 	.word	0x00000000
        /*0010*/ 	.short	0x0004
        /*0012*/ 	.short	0x001c
        /*0014*/ 	.byte	0x00, 0xf0, 0x11, 0x00


	//----- nvinfo : EIATTR_KPARAM_INFO
	.align		4
.L_11:
        /*0018*/ 	.byte	0x04, 0x17
        /*001a*/ 	.short	(.L_13 - .L_12)
.L_12:
        /*001c*/ 	.word	0x00000000
        /*0020*/ 	.short	0x0003
        /*0022*/ 	.short	0x0018
        /*0024*/ 	.byte	0x00, 0xf0, 0x11, 0x00


	//----- nvinfo : EIATTR_KPARAM_INFO
	.align		4
.L_13:
        /*0028*/ 	.byte	0x04, 0x17
        /*002a*/ 	.short	(.L_15 - .L_14)
.L_14:
        /*002c*/ 	.word	0x00000000
        /*0030*/ 	.short	0x0002
        /*0032*/ 	.short	0x0010
        /*0034*/ 	.byte	0x00, 0xf4, 0x21, 0x00


	//----- nvinfo : EIATTR_KPARAM_INFO
	.align		4
.L_15:
        /*0038*/ 	.byte	0x04, 0x17
        /*003a*/ 	.short	(.L_17 - .L_16)
.L_16:
        /*003c*/ 	.word	0x00000000
        /*0040*/ 	.short	0x0001
        /*0042*/ 	.short	0x0008
        /*0044*/ 	.byte	0x00, 0xf4, 0x21, 0x00


	//----- nvinfo : EIATTR_KPARAM_INFO
	.align		4
.L_17:
        /*0048*/ 	.byte	0x04, 0x17
        /*004a*/ 	.short	(.L_19 - .L_18)
.L_18:
        /*004c*/ 	.word	0x00000000
        /*0050*/ 	.short	0x0000
        /*0052*/ 	.short	0x0000
        /*0054*/ 	.byte	0x00, 0xf4, 0x21, 0x00


	//----- nvinfo : EIATTR_SPARSE_MMA_MASK
	.align		4
.L_19:
        /*0058*/ 	.byte	0x03, 0x50
        /*005a*/ 	.short	0x0000


	//----- nvinfo : EIATTR_MAXREG_COUNT
	.align		4
        /*005c*/ 	.byte	0x03, 0x1b
        /*005e*/ 	.short	0x00ff


	//----- nvinfo : EIATTR_EXIT_INSTR_OFFSETS
	.align		4
        /*0060*/ 	.byte	0x04, 0x1c
        /*0062*/ 	.short	(.L_21 - .L_20)


	//   ....[0]....
.L_20:
        /*0064*/ 	.word	0x000004a0


	//   ....[1]....
        /*0068*/ 	.word	0x000004f0


	//----- nvinfo : EIATTR_REQNTID
	.align		4
.L_21:
        /*006c*/ 	.byte	0x04, 0x10
        /*006e*/ 	.short	(.L_23 - .L_22)
.L_22:
        /*0070*/ 	.word	0x00000080
        /*0074*/ 	.word	0x00000001
        /*0078*/ 	.word	0x00000001


	//----- nvinfo : EIATTR_CBANK_PARAM_SIZE
	.align		4
.L_23:
        /*007c*/ 	.byte	0x03, 0x19
        /*007e*/ 	.short	0x0020


	//----- nvinfo : EIATTR_PARAM_CBANK
	.align		4
        /*0080*/ 	.byte	0x04, 0x0a
        /*0082*/ 	.short	(.L_25 - .L_24)
	.align		4
.L_24:
        /*0084*/ 	.word	index@(.nv.constant0.triton_poi_fused_convolution_relu_5)
        /*0088*/ 	.short	0x0210
        /*008a*/ 	.short	0x0020


	//----- nvinfo : EIATTR_SW_WAR
	.align		4
.L_25:
        /*008c*/ 	.byte	0x04, 0x36
        /*008e*/ 	.short	(.L_27 - .L_26)
.L_26:
        /*0090*/ 	.word	0x00000008
.L_27:


//--------------------- .nv.callgraph             --------------------------
	.section	.nv.callgraph,"",@"SHT_CUDA_CALLGRAPH"
	.align	4
	.sectionentsize	8
	.align		4
        /*0000*/ 	.word	0x00000000
	.align		4
        /*0004*/ 	.word	0xffffffff
	.align		4
        /*0008*/ 	.word	0x00000000
	.align		4
        /*000c*/ 	.word	0xfffffffe
	.align		4
        /*0010*/ 	.word	0x00000000
	.align		4
        /*0014*/ 	.word	0xfffffffd
	.align		4
        /*0018*/ 	.word	0x00000000
	.align		4
        /*001c*/ 	.word	0xfffffffc


//--------------------- .text.triton_poi_fused_convolution_relu_5 --------------------------
	.section	.text.triton_poi_fused_convolution_relu_5,"ax",@progbits
	.sectionflags	@"SHF_BARRIERS=1"
	.align	128
        .global         triton_poi_fused_convolution_relu_5
        .type           triton_poi_fused_convolution_relu_5,@function
        .size           triton_poi_fused_convolution_relu_5,(.L_x_1 - triton_poi_fused_convolution_relu_5)
        .other          triton_poi_fused_convolution_relu_5,@"STO_CUDA_ENTRY STV_DEFAULT"
triton_poi_fused_convolution_relu_5:
.text.triton_poi_fused_convolution_relu_5:
[----:B------:R-:W0:Y:S02]  /*0000*/  LDC R1, c[0x0][0x28] ;  /* 0x00000a00ff017b82 */ /* 0x000e240000000800 */
[----:B------:R-:W1:Y:S01]  /*0010*/  S2R R0, SR_TID.X ;  /* 0x0000000000007919 */ /* 0x000e620000002100 */
[----:B------:R-:W2:Y:S01]  /*0020*/  S2UR UR4, SR_CTAID.Y ;  /* 0x00000000000479c3 */ /* 0x000ea20000002600 */
[----:B------:R-:W-:Y:S01]  /*0030*/  ULDC.64 UR8, c[0x0][0x208] ;  /* 0x0000820000087ab9 */ /* 0x000fe20000000a00 */
[----:B------:R-:W3:Y:S06]  /*0040*/  S2R R13, SR_CTAID.X ;  /* 0x00000000000d7919 */ /* 0x000eec0000002500 */
[----:B------:R-:W4:Y:S01]  /*0050*/  LDC.64 R4, c[0x0][0x210] ;  /* 0x00008400ff047b82 */ /* 0x000f220000000a00 */
[----:B--2---:R-:W-:Y:S01]  /*0060*/  USHF.L.U32 UR4, UR4, 0x2, URZ ;  /* 0x0000000204047899 */ /* 0x004fe2000800063f */
[----:B-1----:R-:W-:-:S02]  /*0070*/  LOP3.LUT R6, R0, 0x1, RZ, 0xc0, !PT ;  /* 0x0000000100067812 */ /* 0x002fc400078ec0ff */
[----:B------:R-:W-:-:S03]  /*0080*/  LOP3.LUT R2, R0, 0x40, RZ, 0xc0, !PT ;  /* 0x0000004000027812 */ /* 0x000fc600078ec0ff */
[----:B------:R-:W-:Y:S02]  /*0090*/  LEA R8, R6, UR4, 0x1 ;  /* 0x0000000406087c11 */ /* 0x000fe4000f8e08ff */
[----:B------:R-:W-:Y:S02]  /*00a0*/  SHF.R.U32.HI R7, RZ, 0x1, R0 ;  /* 0x00000001ff077819 */ /* 0x000fe40000011600 */
[----:B------:R-:W-:Y:S02]  /*00b0*/  SHF.R.S32.HI R9, RZ, 0x1f, R8 ;  /* 0x0000001fff097819 */ /* 0x000fe40000011408 */
[----:B------:R-:W-:Y:S02]  /*00c0*/  SHF.R.U32.HI R10, RZ, 0x1, R2 ;  /* 0x00000001ff0a7819 */ /* 0x000fe40000011602 */
[----:B------:R-:W-:Y:S01]  /*00d0*/  SGXT.U32 R7, R7, 0x5 ;  /* 0x000000050707781a */ /* 0x000fe20000000000 */
[----:B------:R-:W1:Y:S01]  /*00e0*/  LDC.64 R2, c[0x0][0x218] ;  /* 0x00008600ff027b82 */ /* 0x000e620000000a00 */
[----:B------:R-:W-:-:S02]  /*00f0*/  LEA.HI R11, R9, R8, RZ, 0x7 ;  /* 0x00000008090b7211 */ /* 0x000fc400078f38ff */
[----:B------:R-:W-:Y:S01]  /*0100*/  LOP3.LUT R12, R7, R10, RZ, 0xfc, !PT ;  /* 0x0000000a070c7212 */ /* 0x000fe200078efcff */
[----:B---3--:R-:W-:Y:S01]  /*0110*/  IMAD.SHL.U32 R7, R13, 0x40, RZ ;  /* 0x000000400d077824 */ /* 0x008fe200078e00ff */
[----:B------:R-:W-:Y:S02]  /*0120*/  LOP3.LUT R13, R11, 0xffffff80, RZ, 0xc0, !PT ;  /* 0xffffff800b0d7812 */ /* 0x000fe400078ec0ff */
[----:B------:R-:W-:Y:S02]  /*0130*/  SHF.R.S32.HI R11, RZ, 0x7, R11 ;  /* 0x00000007ff0b7819 */ /* 0x000fe4000001140b */
[----:B------:R-:W-:Y:S01]  /*0140*/  LOP3.LUT R9, R12, R7, RZ, 0xfc, !PT ;  /* 0x000000070c097212 */ /* 0x000fe200078efcff */
[C---:B------:R-:W-:Y:S01]  /*0150*/  IMAD.IADD R13, R8.reuse, 0x1, -R13 ;  /* 0x00000001080d7824 */ /* 0x040fe200078e0a0d */
[----:B------:R-:W-:Y:S02]  /*0160*/  ISETP.GE.AND P1, PT, R8, 0x200, PT ;  /* 0x000002000800780c */ /* 0x000fe40003f26270 */
[C---:B------:R-:W-:Y:S01]  /*0170*/  ISETP.GE.AND P0, PT, R9.reuse, 0x31, PT ;  /* 0x000000310900780c */ /* 0x040fe20003f06270 */
[----:B------:R-:W-:-:S03]  /*0180*/  IMAD R10, R9, 0x80, R13 ;  /* 0x00000080090a7824 */ /* 0x000fc600078e020d */
[----:B------:R-:W-:Y:S01]  /*0190*/  ISETP.LT.AND P0, PT, R8, 0x200, !P0 ;  /* 0x000002000800780c */ /* 0x000fe20004701270 */
[----:B------:R-:W-:-:S04]  /*01a0*/  IMAD R9, R11, 0x1880, R10 ;  /* 0x000018800b097824 */ /* 0x000fc800078e020a */
[----:B----4-:R-:W-:Y:S01]  /*01b0*/  IMAD.WIDE R8, R9, 0x4, R4 ;  /* 0x0000000409087825 */ /* 0x010fe200078e0204 */
[----:B------:R-:W-:-:S03]  /*01c0*/  CS2R R4, SRZ ;  /* 0x0000000000047805 */ /* 0x000fc6000001ff00 */
[----:B-1----:R-:W-:Y:S01]  /*01d0*/  IMAD.WIDE R10, R13, 0x4, R2 ;  /* 0x000000040d0a7825 */ /* 0x002fe200078e0202 */
[----:B------:R-:W-:-:S04]  /*01e0*/  CS2R R2, SRZ ;  /* 0x0000000000027805 */ /* 0x000fc8000001ff00 */
[----:B------:R-:W2:Y:S04]  /*01f0*/  @!P1 LDG.E.EL.64 R4, desc[UR8][R10.64] ;  /* 0x000000080a049981 */ /* 0x000ea8000c2e1b00 */
[----:B------:R1:W2:Y:S01]  /*0200*/  @P0 LDG.E.EL.64 R2, desc[UR8][R8.64] ;  /* 0x0000000808020981 */ /* 0x0002a2000c2e1b00 */
[----:B------:R-:W3:Y:S01]  /*0210*/  S2UR UR6, SR_CgaCtaId ;  /* 0x00000000000679c3 */ /* 0x000ee20000008800 */
[----:B------:R-:W-:Y:S01]  /*0220*/  UMOV UR5, 0x400 ;  /* 0x0000040000057882 */ /* 0x000fe20000000000 */
[----:B------:R-:W-:Y:S01]  /*0230*/  IMAD.SHL.U32 R13, R6, 0x80, RZ ;  /* 0x00000080060d7824 */ /* 0x000fe200078e00ff */
[----:B------:R-:W-:-:S04]  /*0240*/  LOP3.LUT R7, R7, 0x3f, R0, 0xf8, !PT ;  /* 0x0000003f07077812 */ /* 0x000fc800078ef800 */
[----:B------:R-:W-:Y:S02]  /*0250*/  LOP3.LUT R12, R12, R13, RZ, 0xfc, !PT ;  /* 0x0000000d0c0c7212 */ /* 0x000fe400078efcff */
[----:B-1----:R-:W-:Y:S01]  /*0260*/  LOP3.LUT R8, R0, 0x7f, RZ, 0xc0, !PT ;  /* 0x0000007f00087812 */ /* 0x002fe200078ec0ff */
[----:B---3--:R-:W-:-:S06]  /*0270*/  UPRMT UR5, UR6, 0x654, UR5 ;  /* 0x0000065406057896 */ /* 0x008fcc0008000005 */
[----:B------:R-:W-:Y:S02]  /*0280*/  LEA R15, R6, UR5, 0x3 ;  /* 0x00000005060f7c11 */ /* 0x000fe4000f8e18ff */
[----:B------:R-:W-:Y:S02]  /*0290*/  SHF.R.U32.HI R6, RZ, 0x4, R0 ;  /* 0x00000004ff067819 */ /* 0x000fe40000011600 */
[----:B------:R-:W-:Y:S01]  /*02a0*/  LEA.HI R13, R13, UR5, RZ, 0x1c ;  /* 0x000000050d0d7c11 */ /* 0x000fe2000f8fe0ff */
[----:B------:R-:W-:Y:S01]  /*02b0*/  IMAD R14, R12, 0x4, R15 ;  /* 0x000000040c0e7824 */ /* 0x000fe200078e020f */
[----:B------:R-:W-:-:S03]  /*02c0*/  LOP3.LUT R6, R6, 0x4, RZ, 0xc0, !PT ;  /* 0x0000000406067812 */ /* 0x000fc600078ec0ff */
[----:B------:R-:W-:Y:S01]  /*02d0*/  IMAD R13, R12, 0x4, R13 ;  /* 0x000000040c0d7824 */ /* 0x000fe200078e020d */
[----:B--2---:R-:W-:Y:S01]  /*02e0*/  FSETP.GEU.AND P0, PT, R2, -R4, PT ;  /* 0x800000040200720b */ /* 0x004fe20003f0e000 */
[----:B------:R-:W-:Y:S01]  /*02f0*/  FADD R2, R4, R2 ;  /* 0x0000000204027221 */ /* 0x000fe20000000000 */
[----:B------:R-:W-:Y:S01]  /*0300*/  FADD R4, R5, R3 ;  /* 0x0000000305047221 */ /* 0x000fe20000000000 */
[----:B------:R-:W-:Y:S01]  /*0310*/  FSETP.GEU.AND P1, PT, R3, -R5, PT ;  /* 0x800000050300720b */ /* 0x000fe20003f2e000 */
[----:B------:R-:W-:Y:S02]  /*0320*/  VIADD R3, R6, UR5 ;  /* 0x0000000506037c36 */ /* 0x000fe40008000000 */
[----:B------:R-:W-:Y:S02]  /*0330*/  FSEL R5, R2, RZ, P0 ;  /* 0x000000ff02057208 */ /* 0x000fe40000000000 */
[----:B------:R-:W-:Y:S01]  /*0340*/  FSEL R6, R4, RZ, P1 ;  /* 0x000000ff04067208 */ /* 0x000fe20000800000 */
[C---:B------:R-:W-:Y:S01]  /*0350*/  IMAD R9, R8.reuse, 0x4, R3 ;  /* 0x0000000408097824 */ /* 0x040fe200078e0203 */
[----:B------:R-:W-:Y:S01]  /*0360*/  SHF.R.U32.HI R4, RZ, 0x6, R0 ;  /* 0x00000006ff047819 */ /* 0x000fe20000011600 */
[----:B------:R1:W-:Y:S01]  /*0370*/  STS [R14], R5 ;  /* 0x000000050e007388 */ /* 0x0003e20000000800 */
[----:B------:R-:W2:Y:S01]  /*0380*/  LDC.64 R2, c[0x0][0x220] ;  /* 0x00008800ff027b82 */ /* 0x000ea20000000a00 */
[----:B------:R-:W-:-:S02]  /*0390*/  LOP3.LUT R0, R8, 0x80, RZ, 0xfc, !PT ;  /* 0x0000008008007812 */ /* 0x000fc400078efcff */
[----:B------:R-:W-:Y:S01]  /*03a0*/  STS [R13+0x104], R6 ;  /* 0x000104060d007388 */ /* 0x000fe20000000800 */
[----:B------:R-:W-:-:S04]  /*03b0*/  SGXT.U32 R4, R4, 0x1 ;  /* 0x000000010404781a */ /* 0x000fc80000000000 */
[----:B------:R-:W-:Y:S01]  /*03c0*/  BAR.SYNC.DEFER_BLOCKING 0x0 ;  /* 0x0000000000007b1d */ /* 0x000fe20000010000 */
[----:B------:R-:W-:Y:S02]  /*03d0*/  LOP3.LUT R4, R4, UR4, RZ, 0xfc, !PT ;  /* 0x0000000404047c12 */ /* 0x000fe4000f8efcff */
[----:B------:R-:W-:Y:S02]  /*03e0*/  ISETP.GE.AND P0, PT, R7, 0x31, PT ;  /* 0x000000310700780c */ /* 0x000fe40003f06270 */
[----:B-1----:R-:W-:Y:S01]  /*03f0*/  SHF.R.U32.HI R5, RZ, 0x4, R0 ;  /* 0x00000004ff057819 */ /* 0x002fe20000011600 */
[C---:B------:R-:W-:Y:S01]  /*0400*/  IMAD R7, R4.reuse, 0x31, R7 ;  /* 0x0000003104077824 */ /* 0x040fe200078e0207 */
[C---:B------:R-:W-:Y:S02]  /*0410*/  LOP3.LUT R0, R4.reuse, 0x2, RZ, 0xfc, !PT ;  /* 0x0000000204007812 */ /* 0x040fe400078efcff */
[----:B------:R-:W-:Y:S02]  /*0420*/  ISETP.LT.AND P1, PT, R4, 0x200, !P0 ;  /* 0x000002000400780c */ /* 0x000fe40004721270 */
[----:B------:R-:W-:-:S02]  /*0430*/  ISETP.LT.AND P0, PT, R0, 0x200, !P0 ;  /* 0x000002000000780c */ /* 0x000fc40004701270 */
[----:B------:R-:W-:-:S05]  /*0440*/  LOP3.LUT R5, R5, 0xc, RZ, 0xc0, !PT ;  /* 0x0000000c05057812 */ /* 0x000fca00078ec0ff */
[----:B------:R-:W-:Y:S02]  /*0450*/  VIADD R11, R5, UR5 ;  /* 0x00000005050b7c36 */ /* 0x000fe40008000000 */
[----:B--2---:R-:W-:Y:S01]  /*0460*/  IMAD.WIDE R4, R7, 0x4, R2 ;  /* 0x0000000407047825 */ /* 0x004fe200078e0202 */
[----:B------:R-:W1:Y:S03]  /*0470*/  LDS R9, [R9] ;  /* 0x0000000009097984 */ /* 0x000e660000000800 */
[----:B------:R-:W-:Y:S01]  /*0480*/  IMAD R11, R8, 0x4, R11 ;  /* 0x00000004080b7824 */ /* 0x000fe200078e020b */
[----:B-1----:R1:W-:Y:S01]  /*0490*/  @P1 STG.E desc[UR8][R4.64], R9 ;  /* 0x0000000904001986 */ /* 0x0023e2000c101908 */
[----:B------:R-:W-:Y:S05]  /*04a0*/  @!P0 EXIT ;  /* 0x000000000000894d */ /* 0x000fea0003800000 */
[----:B------:R-:W0:Y:S01]  /*04b0*/  LDS R11, [R11+0x200] ;  /* 0x000200000b0b7984 */ /* 0x000e220000000800 */
[----:B------:R-:W-:-:S04]  /*04c0*/  VIADD R7, R7, 0x62 ;  /* 0x0000006207077836 */ /* 0x000fc80000000000 */
[----:B------:R-:W-:-:S05]  /*04d0*/  IMAD.WIDE R2, R7, 0x4, R2 ;  /* 0x0000000407027825 */ /* 0x000fca00078e0202 */
[----:B0-----:R-:W-:Y:S01]  /*04e0*/  STG.E desc[UR8][R2.64], R11 ;  /* 0x0000000b02007986 */ /* 0x001fe2000c101908 */
[----:B------:R-:W-:Y:S05]  /*04f0*/  EXIT ;  /* 0x000000000000794d */ /* 0x000fea0003800000 */
.L_x_0:
[----:B------:R-:W-:-:S00]  /*0500*/  BRA `(.L_x_0) ;  /* 0xfffffffc00fc7947 */ /* 0x000fc0000383ffff */
[----:B------:R-:W-:-:S00]  /*0510*/  NOP ;  /* 0x0000000000007918 */ /* 0x000fc00000000000 */
        /* <DEDUP_REMOVED lines=14> */
.L_x_1:


//--------------------- .nv.shared.triton_poi_fused_convolution_relu_5 --------------------------
	.section	.nv.shared.triton_poi_fused_convolution_relu_5,"aw",@nobits
	.sectionflags	@""
	.align	16
	.zero		1024


//--------------------- .nv.constant0.triton_poi_fused_convolution_relu_5 --------------------------
	.section	.nv.constant0.triton_poi_fused_convolution_relu_5,"a",@progbits
	.sectionflags	@""
	.align	4
.nv.constant0.triton_poi_fused_convolution_relu_5:
	.zero		560
